//
// Generated by NVIDIA NVVM Compiler
//
// Compiler Build ID: CL-36424714
// Cuda compilation tools, release 13.0, V13.0.88
// Based on NVVM 20.0.0
//

.version 9.0
.target sm_100
.address_size 64

	// .globl	default_function_kernel

.visible .entry default_function_kernel(
	.param .u64 .ptr .align 1 default_function_kernel_param_0,
	.param .u64 .ptr .align 1 default_function_kernel_param_1
)
.maxntid 18
{
	.reg .pred 	%p<12>;
	.reg .b16 	%rs<7>;
	.reg .b32 	%r<19>;
	.reg .b32 	%f<40>;
	.reg .b64 	%rd<9>;

	ld.param.u64 	%rd3, [default_function_kernel_param_0];
	ld.param.u64 	%rd4, [default_function_kernel_param_1];
	cvta.to.global.u64 	%rd5, %rd3;
	cvta.to.global.u64 	%rd6, %rd4;
	mov.u32 	%r3, %ctaid.x;
	mov.u32 	%r4, %tid.x;
	mad.lo.s32 	%r5, %r3, 18, %r4;
	mul.wide.u32 	%rd7, %r5, 4;
	add.s64 	%rd1, %rd6, %rd7;
	cvt.u16.u32 	%rs1, %r4;
	mul.lo.s16 	%rs2, %rs1, 43;
	shr.u16 	%rs3, %rs2, 8;
	cvt.u32.u16 	%r6, %rs3;
	mul.hi.u32 	%r7, %r3, 1717986919;
	shr.u32 	%r8, %r7, 1;
	mul.lo.s32 	%r9, %r8, 5;
	sub.s32 	%r10, %r3, %r9;
	mad.lo.s32 	%r1, %r10, 3, %r6;
	cvt.u16.u32 	%rs4, %r1;
	mul.lo.s16 	%rs5, %rs4, 205;
	shr.u16 	%rs6, %rs5, 10;
	mul.hi.u32 	%r11, %r5, -2004318071;
	shr.u32 	%r12, %r11, 4;
	mul.lo.s32 	%r13, %r12, 30;
	sub.s32 	%r2, %r5, %r13;
	shl.b32 	%r14, %r2, 1;
	mul.wide.u16 	%r15, %rs6, 120;
	mad.lo.s32 	%r16, %r8, 300, %r14;
	add.s32 	%r17, %r16, %r15;
	add.s32 	%r18, %r17, -61;
	setp.lt.u32 	%p1, %r1, 5;
	setp.eq.s32 	%p2, %r2, 0;
	or.pred  	%p3, %p1, %p2;
	mul.wide.s32 	%rd8, %r18, 4;
	add.s64 	%rd2, %rd5, %rd8;
	mov.f32 	%f33, 0fFF7FFFFD;
	@%p3 bra 	$L__BB0_2;
	ld.global.nc.f32 	%f33, [%rd2];
$L__BB0_2:
	setp.lt.u32 	%p4, %r1, 5;
	mov.f32 	%f34, 0fFF7FFFFD;
	@%p4 bra 	$L__BB0_4;
	ld.global.nc.f32 	%f34, [%rd2+4];
$L__BB0_4:
	setp.lt.u32 	%p5, %r1, 5;
	max.f32 	%f23, %f33, 0fFF7FFFFD;
	max.f32 	%f5, %f23, %f34;
	mov.f32 	%f35, 0fFF7FFFFD;
	@%p5 bra 	$L__BB0_6;
	ld.global.nc.f32 	%f35, [%rd2+8];
$L__BB0_6:
	setp.eq.s32 	%p6, %r2, 0;
	max.f32 	%f8, %f5, %f35;
	mov.f32 	%f36, 0fFF7FFFFD;
	@%p6 bra 	$L__BB0_8;
	ld.global.nc.f32 	%f36, [%rd2+240];
$L__BB0_8:
	setp.eq.s32 	%p7, %r2, 0;
	max.f32 	%f26, %f8, %f36;
	ld.global.nc.f32 	%f27, [%rd2+244];
	max.f32 	%f28, %f26, %f27;
	ld.global.nc.f32 	%f29, [%rd2+248];
	max.f32 	%f11, %f28, %f29;
	setp.gt.u32 	%p8, %r1, 9;
	or.pred  	%p9, %p8, %p7;
	mov.f32 	%f37, 0fFF7FFFFD;
	@%p9 bra 	$L__BB0_10;
	ld.global.nc.f32 	%f37, [%rd2+480];
$L__BB0_10:
	setp.gt.u32 	%p10, %r1, 9;
	max.f32 	%f14, %f11, %f37;
	mov.f32 	%f38, 0fFF7FFFFD;
	@%p10 bra 	$L__BB0_12;
	ld.global.nc.f32 	%f38, [%rd2+484];
$L__BB0_12:
	setp.gt.u32 	%p11, %r1, 9;
	max.f32 	%f17, %f14, %f38;
	mov.f32 	%f39, 0fFF7FFFFD;
	@%p11 bra 	$L__BB0_14;
	ld.global.nc.f32 	%f39, [%rd2+488];
$L__BB0_14:
	max.f32 	%f32, %f17, %f39;
	st.global.f32 	[%rd1], %f32;
	ret;

}


// ===== COMPILED SASS (sm_100) =====

	.target	sm_100

	.elftype	@"ET_EXEC"


//--------------------- .note.nv.tkinfo           --------------------------
	.section	.note.nv.tkinfo,"",@"SHT_NOTE"
	.sectionflags	@"SHF_NOTE_NV_TKINFO"
	.tkinfo
        /*0018*/ 	.word	0x00000002
        /*0030*/ 	.string	""
        /*0030*/ 	.string	"ptxas"
        /*0030*/ 	.string	"Cuda compilation tools, release 13.0, V13.0.88"
        /*0030*/ 	.string	"Build cuda_13.0.r13.0/compiler.36424714_0"
        /*0030*/ 	.string	"-arch sm_100 -m 64 "



//--------------------- .note.nv.cuinfo           --------------------------
	.section	.note.nv.cuinfo,"",@"SHT_NOTE"
	.sectionflags	@"SHF_NOTE_NV_CUINFO"
        /*0018*/ 	.short	0x0002
        /*001a*/ 	.short	0x0064
        /*001c*/ 	.short	0x0082
	.zero		2


//--------------------- .nv.info                  --------------------------
	.section	.nv.info,"",@"SHT_CUDA_INFO"
	.align	4


	//----- nvinfo : EIATTR_REGCOUNT
	.align		4
        /*0000*/ 	.byte	0x04, 0x2f
        /*0002*/ 	.short	(.L_1 - .L_0)
	.align		4
.L_0:
        /*0004*/ 	.word	index@(default_function_kernel)
        /*0008*/ 	.word	0x00000011


	//----- nvinfo : EIATTR_FRAME_SIZE
	.align		4
.L_1:
        /*000c*/ 	.byte	0x04, 0x11
        /*000e*/ 	.short	(.L_3 - .L_2)
	.align		4
.L_2:
        /*0010*/ 	.word	index@(default_function_kernel)
        /*0014*/ 	.word	0x00000000


	//----- nvinfo : EIATTR_MIN_STACK_SIZE
	.align		4
.L_3:
        /*0018*/ 	.byte	0x04, 0x12
        /*001a*/ 	.short	(.L_5 - .L_4)
	.align		4
.L_4:
        /*001c*/ 	.word	index@(default_function_kernel)
        /*0020*/ 	.word	0x00000000
.L_5:


//--------------------- .nv.compat                --------------------------
	.section	.nv.compat,"",@"SHT_CUDA_COMPAT_INFO"
	.align	4
        /*0000*/ 	.byte	0x02, 0x09, 0x00, 0x00, 0x02, 0x02, 0x01, 0x00, 0x02, 0x05, 0x05, 0x00, 0x03, 0x07, 0x01, 0x01
        /*0010*/ 	.byte	0x02, 0x03, 0x00, 0x00, 0x02, 0x06, 0x01, 0x00, 0x04, 0x0b, 0x08, 0x00, 0x09, 0x00, 0x00, 0x00
        /*0020*/ 	.byte	0x00, 0x00, 0x00, 0x00


//--------------------- .nv.info.default_function_kernel --------------------------
	.section	.nv.info.default_function_kernel,"",@"SHT_CUDA_INFO"
	.sectionflags	@""
	.align	4


	//----- nvinfo : EIATTR_CUDA_API_VERSION
	.align		4
        /*0000*/ 	.byte	0x04, 0x37
        /*0002*/ 	.short	(.L_7 - .L_6)
.L_6:
        /*0004*/ 	.word	0x00000082


	//----- nvinfo : EIATTR_KPARAM_INFO
	.align		4
.L_7:
        /*0008*/ 	.byte	0x04, 0x17
        /*000a*/ 	.short	(.L_9 - .L_8)
.L_8:
        /*000c*/ 	.word	0x00000000
        /*0010*/ 	.short	0x0001
        /*0012*/ 	.short	0x0008
        /*0014*/ 	.byte	0x00, 0xf5, 0x21, 0x00


	//----- nvinfo : EIATTR_KPARAM_INFO
	.align		4
.L_9:
        /*0018*/ 	.byte	0x04, 0x17
        /*001a*/ 	.short	(.L_11 - .L_10)
.L_10:
        /*001c*/ 	.word	0x00000000
        /*0020*/ 	.short	0x0000
        /*0022*/ 	.short	0x0000
        /*0024*/ 	.byte	0x00, 0xf5, 0x21, 0x00


	//----- nvinfo : EIATTR_SPARSE_MMA_MASK
	.align		4
.L_11:
        /*0028*/ 	.byte	0x03, 0x50
        /*002a*/ 	.short	0x0000


	//----- nvinfo : EIATTR_MAXREG_COUNT
	.align		4
        /*002c*/ 	.byte	0x03, 0x1b
        /*002e*/ 	.short	0x00ff


	//----- nvinfo : EIATTR_MERCURY_ISA_VERSION
	.align		4
        /*0030*/ 	.byte	0x03, 0x5f
        /*0032*/ 	.short	0x0101


	//----- nvinfo : EIATTR_VRC_CTA_INIT_COUNT
	.align		4
        /*0034*/ 	.byte	0x02, 0x4a
	.zero		1
	.zero		1


	//----- nvinfo : EIATTR_EXIT_INSTR_OFFSETS
	.align		4
        /*0038*/ 	.byte	0x04, 0x1c
        /*003a*/ 	.short	(.L_13 - .L_12)


	//   ....[0]....
.L_12:
        /*003c*/ 	.word	0x000003a0


	//----- nvinfo : EIATTR_MAX_THREADS
	.align		4
.L_13:
        /*0040*/ 	.byte	0x04, 0x05
        /*0042*/ 	.short	(.L_15 - .L_14)
.L_14:
        /*0044*/ 	.word	0x00000012
        /*0048*/ 	.word	0x00000001
        /*004c*/ 	.word	0x00000001


	//----- nvinfo : EIATTR_CBANK_PARAM_SIZE
	.align		4
.L_15:
        /*0050*/ 	.byte	0x03, 0x19
        /*0052*/ 	.short	0x0010


	//----- nvinfo : EIATTR_PARAM_CBANK
	.align		4
        /*0054*/ 	.byte	0x04, 0x0a
        /*0056*/ 	.short	(.L_17 - .L_16)
	.align		4
.L_16:
        /*0058*/ 	.word	index@(.nv.constant0.default_function_kernel)
        /*005c*/ 	.short	0x0380
        /*005e*/ 	.short	0x0010


	//----- nvinfo : EIATTR_SW_WAR
	.align		4
.L_17:
        /*0060*/ 	.byte	0x04, 0x36
        /*0062*/ 	.short	(.L_19 - .L_18)
.L_18:
        /*0064*/ 	.word	0x00000008
.L_19:


//--------------------- .nv.callgraph             --------------------------
	.section	.nv.callgraph,"",@"SHT_CUDA_CALLGRAPH"
	.align	4
	.sectionentsize	8
	.align		4
        /*0000*/ 	.word	0x00000000
	.align		4
        /*0004*/ 	.word	0xffffffff
	.align		4
        /*0008*/ 	.word	0x00000000
	.align		4
        /*000c*/ 	.word	0xfffffffe
	.align		4
        /*0010*/ 	.word	0x00000000
	.align		4
        /*0014*/ 	.word	0xfffffffd
	.align		4
        /*0018*/ 	.word	0x00000000
	.align		4
        /*001c*/ 	.word	0xfffffffc


//--------------------- .text.default_function_kernel --------------------------
	.section	.text.default_function_kernel,"ax",@progbits
	.align	128
        .global         default_function_kernel
        .type           default_function_kernel,@function
        .size           default_function_kernel,(.L_x_1 - default_function_kernel)
        .other          default_function_kernel,@"STO_CUDA_ENTRY STV_DEFAULT"
default_function_kernel:
.text.default_function_kernel:
[----:B------:R-:W-:Y:S01]  /*0000*/  LDC R1, c[0x0][0x37c] ;  /* 0x0000df00ff017b82 */ /* 0x000fe20000000800 */
[----:B------:R-:W0:Y:S01]  /*0010*/  S2R R4, SR_TID.X ;  /* 0x0000000000047919 */ /* 0x000e220000002100 */
[----:B------:R-:W1:Y:S01]  /*0020*/  LDCU.64 UR4, c[0x0][0x358] ;  /* 0x00006b00ff0477ac */ /* 0x000e620008000a00 */
[----:B------:R-:W-:Y:S01]  /*0030*/  IMAD.MOV.U32 R8, RZ, RZ, -0x800003 ;  /* 0xff7ffffdff087424 */ /* 0x000fe200078e00ff */
[----:B------:R-:W2:Y:S01]  /*0040*/  S2R R7, SR_CTAID.X ;  /* 0x0000000000077919 */ /* 0x000ea20000002500 */
[----:B0-----:R-:W-:Y:S01]  /*0050*/  PRMT R0, R4, 0x9910, RZ ;  /* 0x0000991004007816 */ /* 0x001fe200000000ff */
[----:B--2---:R-:W-:-:S04]  /*0060*/  IMAD.HI.U32 R2, R7, 0x66666667, RZ ;  /* 0x6666666707027827 */ /* 0x004fc800078e00ff */
[----:B------:R-:W-:Y:S01]  /*0070*/  IMAD R0, R0, 0x2b, RZ ;  /* 0x0000002b00007824 */ /* 0x000fe200078e02ff */
[----:B------:R-:W-:-:S04]  /*0080*/  SHF.R.U32.HI R2, RZ, 0x1, R2 ;  /* 0x00000001ff027819 */ /* 0x000fc80000011602 */
[----:B------:R-:W-:Y:S01]  /*0090*/  LOP3.LUT R0, R0, 0xffff, RZ, 0xc0, !PT ;  /* 0x0000ffff00007812 */ /* 0x000fe200078ec0ff */
[----:B------:R-:W-:Y:S02]  /*00a0*/  IMAD R3, R2, -0x5, R7 ;  /* 0xfffffffb02037824 */ /* 0x000fe400078e0207 */
[----:B------:R-:W-:Y:S01]  /*00b0*/  IMAD R7, R7, 0x12, R4 ;  /* 0x0000001207077824 */ /* 0x000fe200078e0204 */
[----:B------:R-:W-:Y:S01]  /*00c0*/  SHF.R.U32.HI R0, RZ, 0x8, R0 ;  /* 0x00000008ff007819 */ /* 0x000fe20000011600 */
[----:B------:R-:W0:Y:S02]  /*00d0*/  LDC.64 R4, c[0x0][0x380] ;  /* 0x0000e000ff047b82 */ /* 0x000e240000000a00 */
[----:B------:R-:W-:Y:S01]  /*00e0*/  IMAD.HI.U32 R6, R7, -0x77777777, RZ ;  /* 0x8888888907067827 */ /* 0x000fe200078e00ff */
[----:B------:R-:W-:-:S04]  /*00f0*/  LOP3.LUT R0, R0, 0xffff, RZ, 0xc0, !PT ;  /* 0x0000ffff00007812 */ /* 0x000fc800078ec0ff */
[----:B------:R-:W-:Y:S01]  /*0100*/  SHF.R.U32.HI R6, RZ, 0x4, R6 ;  /* 0x00000004ff067819 */ /* 0x000fe20000011606 */
[----:B------:R-:W-:-:S04]  /*0110*/  IMAD R0, R3, 0x3, R0 ;  /* 0x0000000303007824 */ /* 0x000fc800078e0200 */
[----:B------:R-:W-:Y:S01]  /*0120*/  IMAD R9, R6, -0x1e, R7 ;  /* 0xffffffe206097824 */ /* 0x000fe200078e0207 */
[C---:B------:R-:W-:Y:S01]  /*0130*/  PRMT R3, R0.reuse, 0x9910, RZ ;  /* 0x0000991000037816 */ /* 0x040fe200000000ff */
[----:B------:R-:W-:Y:S01]  /*0140*/  IMAD.MOV.U32 R6, RZ, RZ, -0x800003 ;  /* 0xff7ffffdff067424 */ /* 0x000fe200078e00ff */
[----:B------:R-:W-:Y:S01]  /*0150*/  ISETP.GE.U32.AND P1, PT, R0, 0x5, PT ;  /* 0x000000050000780c */ /* 0x000fe20003f26070 */
[----:B------:R-:W-:Y:S01]  /*0160*/  IMAD R2, R2, 0x96, R9 ;  /* 0x0000009602027824 */ /* 0x000fe200078e0209 */
[----:B------:R-:W-:Y:S01]  /*0170*/  ISETP.NE.AND P0, PT, R9, RZ, PT ;  /* 0x000000ff0900720c */ /* 0x000fe20003f05270 */
[----:B------:R-:W-:Y:S02]  /*0180*/  IMAD R3, R3, 0xcd, RZ ;  /* 0x000000cd03037824 */ /* 0x000fe400078e02ff */
[----:B------:R-:W-:Y:S01]  /*0190*/  IMAD.MOV.U32 R9, RZ, RZ, -0x800003 ;  /* 0xff7ffffdff097424 */ /* 0x000fe200078e00ff */
[----:B------:R-:W-:Y:S02]  /*01a0*/  ISETP.LT.U32.OR P2, PT, R0, 0x5, !P0 ;  /* 0x000000050000780c */ /* 0x000fe40004741470 */
[----:B------:R-:W-:-:S04]  /*01b0*/  LOP3.LUT R3, R3, 0xffff, RZ, 0xc0, !PT ;  /* 0x0000ffff03037812 */ /* 0x000fc800078ec0ff */
[----:B------:R-:W-:-:S04]  /*01c0*/  SHF.R.U32.HI R3, RZ, 0xa, R3 ;  /* 0x0000000aff037819 */ /* 0x000fc80000011603 */
[----:B------:R-:W-:-:S05]  /*01d0*/  LOP3.LUT R3, R3, 0xffff, RZ, 0xc0, !PT ;  /* 0x0000ffff03037812 */ /* 0x000fca00078ec0ff */
[----:B------:R-:W-:-:S05]  /*01e0*/  IMAD R3, R3, 0x3c, R2 ;  /* 0x0000003c03037824 */ /* 0x000fca00078e0202 */
[----:B------:R-:W-:-:S05]  /*01f0*/  LEA R3, R3, 0xffffffc3, 0x1 ;  /* 0xffffffc303037811 */ /* 0x000fca00078e08ff */
[----:B0-----:R-:W-:Y:S02]  /*0200*/  IMAD.WIDE R4, R3, 0x4, R4 ;  /* 0x0000000403047825 */ /* 0x001fe400078e0204 */
[----:B------:R-:W0:Y:S03]  /*0210*/  LDC.64 R2, c[0x0][0x388] ;  /* 0x0000e200ff027b82 */ /* 0x000e260000000a00 */
[----:B-1----:R-:W2:Y:S01]  /*0220*/  @!P2 LDG.E.CONSTANT R6, desc[UR4][R4.64] ;  /* 0x000000040406a981 */ /* 0x002ea2000c1e9900 */
[----:B------:R-:W-:-:S03]  /*0230*/  IMAD.MOV.U32 R10, RZ, RZ, -0x800003 ;  /* 0xff7ffffdff0a7424 */ /* 0x000fc600078e00ff */
[----:B------:R-:W2:Y:S01]  /*0240*/  @P1 LDG.E.CONSTANT R9, desc[UR4][R4.64+0x4] ;  /* 0x0000040404091981 */ /* 0x000ea2000c1e9900 */
[----:B------:R-:W-:-:S03]  /*0250*/  ISETP.GT.U32.OR P2, PT, R0, 0x9, !P0 ;  /* 0x000000090000780c */ /* 0x000fc60004744470 */
[----:B------:R-:W3:Y:S01]  /*0260*/  @P1 LDG.E.CONSTANT R8, desc[UR4][R4.64+0x8] ;  /* 0x0000080404081981 */ /* 0x000ee2000c1e9900 */
[----:B------:R-:W-:Y:S01]  /*0270*/  ISETP.GT.U32.AND P1, PT, R0, 0x9, PT ;  /* 0x000000090000780c */ /* 0x000fe20003f24070 */
[----:B------:R-:W-:Y:S02]  /*0280*/  IMAD.MOV.U32 R0, RZ, RZ, -0x800003 ;  /* 0xff7ffffdff007424 */ /* 0x000fe400078e00ff */
[----:B------:R-:W4:Y:S04]  /*0290*/  @P0 LDG.E.CONSTANT R10, desc[UR4][R4.64+0xf0] ;  /* 0x0000f004040a0981 */ /* 0x000f28000c1e9900 */
[----:B------:R-:W4:Y:S01]  /*02a0*/  LDG.E.CONSTANT R11, desc[UR4][R4.64+0xf4] ;  /* 0x0000f404040b7981 */ /* 0x000f22000c1e9900 */
[----:B------:R-:W-:-:S03]  /*02b0*/  IMAD.MOV.U32 R12, RZ, RZ, -0x800003 ;  /* 0xff7ffffdff0c7424 */ /* 0x000fc600078e00ff */
[----:B------:R-:W5:Y:S01]  /*02c0*/  LDG.E.CONSTANT R13, desc[UR4][R4.64+0xf8] ;  /* 0x0000f804040d7981 */ /* 0x000f62000c1e9900 */
[----:B------:R-:W-:-:S03]  /*02d0*/  IMAD.MOV.U32 R14, RZ, RZ, -0x800003 ;  /* 0xff7ffffdff0e7424 */ /* 0x000fc600078e00ff */
[----:B------:R-:W5:Y:S04]  /*02e0*/  @!P2 LDG.E.CONSTANT R0, desc[UR4][R4.64+0x1e0] ;  /* 0x0001e0040400a981 */ /* 0x000f68000c1e9900 */
[----:B------:R-:W5:Y:S04]  /*02f0*/  @!P1 LDG.E.CONSTANT R12, desc[UR4][R4.64+0x1e4] ;  /* 0x0001e404040c9981 */ /* 0x000f68000c1e9900 */
[----:B------:R-:W5:Y:S01]  /*0300*/  @!P1 LDG.E.CONSTANT R14, desc[UR4][R4.64+0x1e8] ;  /* 0x0001e804040e9981 */ /* 0x000f62000c1e9900 */
[----:B0-----:R-:W-:Y:S01]  /*0310*/  IMAD.WIDE.U32 R2, R7, 0x4, R2 ;  /* 0x0000000407027825 */ /* 0x001fe200078e0002 */
[----:B--2---:R-:W-:-:S04]  /*0320*/  FMNMX3 R9, R6, -3.40282306073709652508e+38, R9, !PT ;  /* 0xff7ffffd06097876 */ /* 0x004fc80007800009 */
[----:B---3--:R-:W-:-:S04]  /*0330*/  FMNMX R8, R9, R8, !PT ;  /* 0x0000000809087209 */ /* 0x008fc80007800000 */
[----:B----4-:R-:W-:-:S04]  /*0340*/  FMNMX3 R10, R8, R10, R11, !PT ;  /* 0x0000000a080a7276 */ /* 0x010fc8000780000b */
[----:B-----5:R-:W-:-:S04]  /*0350*/  FMNMX R13, R10, R13, !PT ;  /* 0x0000000d0a0d7209 */ /* 0x020fc80007800000 */
[----:B------:R-:W-:-:S04]  /*0360*/  FMNMX R13, R13, R0, !PT ;  /* 0x000000000d0d7209 */ /* 0x000fc80007800000 */
[----:B------:R-:W-:-:S04]  /*0370*/  FMNMX R13, R13, R12, !PT ;  /* 0x0000000c0d0d7209 */ /* 0x000fc80007800000 */
[----:B------:R-:W-:-:S05]  /*0380*/  FMNMX R7, R13, R14, !PT ;  /* 0x0000000e0d077209 */ /* 0x000fca0007800000 */
[----:B------:R-:W-:Y:S01]  /*0390*/  STG.E desc[UR4][R2.64], R7 ;  /* 0x0000000702007986 */ /* 0x000fe2000c101904 */
[----:B------:R-:W-:Y:S05]  /*03a0*/  EXIT ;  /* 0x000000000000794d */ /* 0x000fea0003800000 */
.L_x_0:
[----:B------:R-:W-:-:S00]  /*03b0*/  BRA `(.L_x_0) ;  /* 0xfffffffc00fc7947 */ /* 0x000fc0000383ffff */
[----:B------:R-:W-:-:S00]  /*03c0*/  NOP ;  /* 0x0000000000007918 */ /* 0x000fc00000000000 */
        /* <DEDUP_REMOVED lines=11> */
.L_x_1:


//--------------------- .nv.shared.reserved.0     --------------------------
	.section	.nv.shared.reserved.0,"aw",@nobits
	.weak		__nv_reservedSMEM_offset_0_alias
	.size		__nv_reservedSMEM_offset_0_alias, 0, 64
	.other		__nv_reservedSMEM_offset_0_alias,@"STO_CUDA_RESERVED_SHARED STV_DEFAULT"
__nv_reservedSMEM_offset_0_alias:
	.zero		0
	.zero		64


//--------------------- .nv.constant0.default_function_kernel --------------------------
	.section	.nv.constant0.default_function_kernel,"a",@progbits
	.sectionflags	@""
	.align	4
.nv.constant0.default_function_kernel:
	.zero		912


//--------------------- SYMBOLS --------------------------

	.type		.nv.reservedSmem.offset0,@object
	.size		.nv.reservedSmem.offset0,0x4
